	.headerflags	@"EF_CUDA_TEXMODE_UNIFIED EF_CUDA_64BIT_ADDRESS EF_CUDA_ACCELERATORS EF_CUDA_SM90 EF_CUDA_VIRTUAL_SM(EF_CUDA_SM90)"
	.elftype	@"ET_EXEC"


//--------------------- .nv.info                  --------------------------
	.section	.nv.info,"",@"SHT_CUDA_INFO"
	.align	4


	//----- nvinfo : EIATTR_REGCOUNT
	.align		4
        /*0000*/ 	.byte	0x04, 0x2f
        /*0002*/ 	.short	(.L_1 - .L_0)
	.align		4
.L_0:
        /*0004*/ 	.word	index@(triton_per_fused_mean_mul_sigmoid_17)
        /*0008*/ 	.word	0x00000011


	//----- nvinfo : EIATTR_MIN_STACK_SIZE
	.align		4
.L_1:
        /*000c*/ 	.byte	0x04, 0x12
        /*000e*/ 	.short	(.L_3 - .L_2)
	.align		4
.L_2:
        /*0010*/ 	.word	index@(triton_per_fused_mean_mul_sigmoid_17)
        /*0014*/ 	.word	0x00000000


	//----- nvinfo : EIATTR_FRAME_SIZE
	.align		4
.L_3:
        /*0018*/ 	.byte	0x04, 0x11
        /*001a*/ 	.short	(.L_5 - .L_4)
	.align		4
.L_4:
        /*001c*/ 	.word	index@(triton_per_fused_mean_mul_sigmoid_17)
        /*0020*/ 	.word	0x00000000


	//----- nvinfo : EIATTR_MIN_STACK_SIZE
	.align		4
.L_5:
        /*0024*/ 	.byte	0x04, 0x12
        /*0026*/ 	.short	(.L_7 - .L_6)
	.align		4
.L_6:
        /*0028*/ 	.word	index@(triton_per_fused_mean_mul_sigmoid_17)
        /*002c*/ 	.word	0x00000000
.L_7:


//--------------------- .nv.info.triton_per_fused_mean_mul_sigmoid_17 --------------------------
	.section	.nv.info.triton_per_fused_mean_mul_sigmoid_17,"",@"SHT_CUDA_INFO"
	.sectionflags	@""
	.align	4


	//----- nvinfo : EIATTR_CUDA_API_VERSION
	.align		4
        /*0000*/ 	.byte	0x04, 0x37
        /*0002*/ 	.short	(.L_9 - .L_8)
.L_8:
        /*0004*/ 	.word	0x0000007c


	//----- nvinfo : EIATTR_KPARAM_INFO
	.align		4
.L_9:
        /*0008*/ 	.byte	0x04, 0x17
        /*000a*/ 	.short	(.L_11 - .L_10)
.L_10:
        /*000c*/ 	.word	0x00000000
        /*0010*/ 	.short	0x0003
        /*0012*/ 	.short	0x0014
        /*0014*/ 	.byte	0x00, 0xf0, 0x11, 0x00


	//----- nvinfo : EIATTR_KPARAM_INFO
	.align		4
.L_11:
        /*0018*/ 	.byte	0x04, 0x17
        /*001a*/ 	.short	(.L_13 - .L_12)
.L_12:
        /*001c*/ 	.word	0x00000000
        /*0020*/ 	.short	0x0002
        /*0022*/ 	.short	0x0010
        /*0024*/ 	.byte	0x00, 0xf0, 0x11, 0x00


	//----- nvinfo : EIATTR_KPARAM_INFO
	.align		4
.L_13:
        /*0028*/ 	.byte	0x04, 0x17
        /*002a*/ 	.short	(.L_15 - .L_14)
.L_14:
        /*002c*/ 	.word	0x00000000
        /*0030*/ 	.short	0x0001
        /*0032*/ 	.short	0x0008
        /*0034*/ 	.byte	0x00, 0xf4, 0x21, 0x00


	//----- nvinfo : EIATTR_KPARAM_INFO
	.align		4
.L_15:
        /*0038*/ 	.byte	0x04, 0x17
        /*003a*/ 	.short	(.L_17 - .L_16)
.L_16:
        /*003c*/ 	.word	0x00000000
        /*0040*/ 	.short	0x0000
        /*0042*/ 	.short	0x0000
        /*0044*/ 	.byte	0x00, 0xf4, 0x21, 0x00


	//----- nvinfo : EIATTR_SPARSE_MMA_MASK
	.align		4
.L_17:
        /*0048*/ 	.byte	0x03, 0x50
        /*004a*/ 	.short	0x0000


	//----- nvinfo : EIATTR_MAXREG_COUNT
	.align		4
        /*004c*/ 	.byte	0x03, 0x1b
        /*004e*/ 	.short	0x00ff


	//----- nvinfo : EIATTR_COOP_GROUP_MASK_REGIDS
	.align		4
        /*0050*/ 	.byte	0x04, 0x29
        /*0052*/ 	.short	(.L_19 - .L_18)


	//   ....[0]....
.L_18:
        /*0054*/ 	.word	0xffffffff


	//   ....[1]....
        /*0058*/ 	.word	0xffffffff


	//   ....[2]....
        /*005c*/ 	.word	0xffffffff


	//   ....[3]....
        /*0060*/ 	.word	0xffffffff


	//   ....[4]....
        /*0064*/ 	.word	0xffffffff


	//   ....[5]....
        /*0068*/ 	.word	0xffffffff


	//   ....[6]....
        /*006c*/ 	.word	0xffffffff


	//----- nvinfo : EIATTR_COOP_GROUP_INSTR_OFFSETS
	.align		4
.L_19:
        /*0070*/ 	.byte	0x04, 0x28
        /*0072*/ 	.short	(.L_21 - .L_20)


	//   ....[0]....
.L_20:
        /*0074*/ 	.word	0x00000390


	//   ....[1]....
        /*0078*/ 	.word	0x000003b0


	//   ....[2]....
        /*007c*/ 	.word	0x000003f0


	//   ....[3]....
        /*0080*/ 	.word	0x00000400


	//   ....[4]....
        /*0084*/ 	.word	0x00000440


	//   ....[5]....
        /*0088*/ 	.word	0x00000470


	//   ....[6]....
        /*008c*/ 	.word	0x00000550


	//----- nvinfo : EIATTR_EXIT_INSTR_OFFSETS
	.align		4
.L_21:
        /*0090*/ 	.byte	0x04, 0x1c
        /*0092*/ 	.short	(.L_23 - .L_22)


	//   ....[0]....
.L_22:
        /*0094*/ 	.word	0x00000690


	//   ....[1]....
        /*0098*/ 	.word	0x000006c0


	//----- nvinfo : EIATTR_REQNTID
	.align		4
.L_23:
        /*009c*/ 	.byte	0x04, 0x10
        /*009e*/ 	.short	(.L_25 - .L_24)
.L_24:
        /*00a0*/ 	.word	0x00000040
        /*00a4*/ 	.word	0x00000001
        /*00a8*/ 	.word	0x00000001


	//----- nvinfo : EIATTR_CBANK_PARAM_SIZE
	.align		4
.L_25:
        /*00ac*/ 	.byte	0x03, 0x19
        /*00ae*/ 	.short	0x0018


	//----- nvinfo : EIATTR_PARAM_CBANK
	.align		4
        /*00b0*/ 	.byte	0x04, 0x0a
        /*00b2*/ 	.short	(.L_27 - .L_26)
	.align		4
.L_26:
        /*00b4*/ 	.word	index@(.nv.constant0.triton_per_fused_mean_mul_sigmoid_17)
        /*00b8*/ 	.short	0x0210
        /*00ba*/ 	.short	0x0018


	//----- nvinfo : EIATTR_SW_WAR
	.align		4
.L_27:
        /*00bc*/ 	.byte	0x04, 0x36
        /*00be*/ 	.short	(.L_29 - .L_28)
.L_28:
        /*00c0*/ 	.word	0x00000008
.L_29:


//--------------------- .nv.callgraph             --------------------------
	.section	.nv.callgraph,"",@"SHT_CUDA_CALLGRAPH"
	.align	4
	.sectionentsize	8
	.align		4
        /*0000*/ 	.word	0x00000000
	.align		4
        /*0004*/ 	.word	0xffffffff
	.align		4
        /*0008*/ 	.word	0x00000000
	.align		4
        /*000c*/ 	.word	0xfffffffe
	.align		4
        /*0010*/ 	.word	0x00000000
	.align		4
        /*0014*/ 	.word	0xfffffffd
	.align		4
        /*0018*/ 	.word	0x00000000
	.align		4
        /*001c*/ 	.word	0xfffffffc


//--------------------- .text.triton_per_fused_mean_mul_sigmoid_17 --------------------------
	.section	.text.triton_per_fused_mean_mul_sigmoid_17,"ax",@progbits
	.sectionflags	@"SHF_BARRIERS=1"
	.align	128
        .global         triton_per_fused_mean_mul_sigmoid_17
        .type           triton_per_fused_mean_mul_sigmoid_17,@function
        .size           triton_per_fused_mean_mul_sigmoid_17,(.L_x_1 - triton_per_fused_mean_mul_sigmoid_17)
        .other          triton_per_fused_mean_mul_sigmoid_17,@"STO_CUDA_ENTRY STV_DEFAULT"
triton_per_fused_mean_mul_sigmoid_17:
.text.triton_per_fused_mean_mul_sigmoid_17:
[----:B------:R-:W0:Y:S02]  /*0000*/  LDC R1, c[0x0][0x28] ;  /* 0x00000a00ff017b82 */ /* 0x000e240000000800 */
[----:B------:R-:W1:Y:S01]  /*0010*/  S2R R0, SR_TID.X ;  /* 0x0000000000007919 */ /* 0x000e620000002100 */
[----:B------:R-:W2:Y:S01]  /*0020*/  LDC.64 R2, c[0x0][0x218] ;  /* 0x00008600ff027b82 */ /* 0x000ea20000000a00 */
[----:B------:R-:W-:Y:S01]  /*0030*/  ULDC.64 UR6, c[0x0][0x208] ;  /* 0x0000820000067ab9 */ /* 0x000fe20000000a00 */
[----:B------:R-:W3:Y:S01]  /*0040*/  S2R R5, SR_CTAID.X ;  /* 0x0000000000057919 */ /* 0x000ee20000002500 */
[C---:B-1----:R-:W-:Y:S02]  /*0050*/  IMAD.SHL.U32 R4, R0.reuse, 0x2, RZ ;  /* 0x0000000200047824 */ /* 0x042fe400078e00ff */
[----:B------:R-:W-:Y:S02]  /*0060*/  IMAD.SHL.U32 R9, R0, 0x40, RZ ;  /* 0x0000004000097824 */ /* 0x000fe400078e00ff */
[----:B---3--:R-:W-:Y:S01]  /*0070*/  IMAD.SHL.U32 R5, R5, 0x8, RZ ;  /* 0x0000000805057824 */ /* 0x008fe200078e00ff */
[----:B------:R-:W-:Y:S02]  /*0080*/  LOP3.LUT R4, R4, 0x6, RZ, 0xc0, !PT ;  /* 0x0000000604047812 */ /* 0x000fe400078ec0ff */
[----:B------:R-:W-:-:S02]  /*0090*/  LOP3.LUT R9, R9, 0xf00, RZ, 0xc0, !PT ;  /* 0x00000f0009097812 */ /* 0x000fc400078ec0ff */
[----:B------:R-:W-:-:S04]  /*00a0*/  LOP3.LUT R7, R5, R4, RZ, 0xfc, !PT ;  /* 0x0000000405077212 */ /* 0x000fc800078efcff */
[----:B------:R-:W-:Y:S02]  /*00b0*/  SHF.R.S32.HI R8, RZ, 0x1f, R7 ;  /* 0x0000001fff087819 */ /* 0x000fe40000011407 */
[----:B------:R-:W-:Y:S02]  /*00c0*/  ISETP.GE.AND P0, PT, R7, 0x400, PT ;  /* 0x000004000700780c */ /* 0x000fe40003f06270 */
[----:B------:R-:W-:-:S04]  /*00d0*/  LEA.HI R8, R8, R7, RZ, 0x8 ;  /* 0x0000000708087211 */ /* 0x000fc800078f40ff */
[C---:B------:R-:W-:Y:S01]  /*00e0*/  LOP3.LUT R10, R8.reuse, 0xffffff00, RZ, 0xc0, !PT ;  /* 0xffffff00080a7812 */ /* 0x040fe200078ec0ff */
[----:B------:R-:W-:-:S03]  /*00f0*/  IMAD.SHL.U32 R8, R8, 0x10, RZ ;  /* 0x0000001008087824 */ /* 0x000fc600078e00ff */
[----:B------:R-:W-:Y:S02]  /*0100*/  IADD3 R9, R9, R7, -R10 ;  /* 0x0000000709097210 */ /* 0x000fe40007ffe80a */
[----:B------:R-:W-:-:S05]  /*0110*/  LOP3.LUT R8, R8, 0xfffff000, RZ, 0xc0, !PT ;  /* 0xfffff00008087812 */ /* 0x000fca00078ec0ff */
[----:B------:R-:W-:-:S04]  /*0120*/  IMAD.IADD R9, R9, 0x1, R8 ;  /* 0x0000000109097824 */ /* 0x000fc800078e0208 */
[----:B--2---:R-:W-:Y:S01]  /*0130*/  IMAD.WIDE R2, R9, 0x4, R2 ;  /* 0x0000000409027825 */ /* 0x004fe200078e0202 */
[----:B------:R-:W-:-:S06]  /*0140*/  CS2R R8, SRZ ;  /* 0x0000000000087805 */ /* 0x000fcc000001ff00 */
[----:B------:R-:W2:Y:S01]  /*0150*/  @!P0 LDG.E.64 R8, desc[UR6][R2.64] ;  /* 0x0000000602088981 */ /* 0x000ea2000c1e1b00 */
[----:B------:R-:W1:Y:S01]  /*0160*/  S2UR UR5, SR_CgaCtaId ;  /* 0x00000000000579c3 */ /* 0x000e620000008800 */
[----:B------:R-:W-:Y:S01]  /*0170*/  UMOV UR4, 0x400 ;  /* 0x0000040000047882 */ /* 0x000fe20000000000 */
[----:B------:R-:W-:Y:S01]  /*0180*/  LOP3.LUT R5, R5, 0x7, R0, 0xf8, !PT ;  /* 0x0000000705057812 */ /* 0x000fe200078ef800 */
[----:B-1----:R-:W-:Y:S01]  /*0190*/  UPRMT UR4, UR5, 0x654, UR4 ;  /* 0x0000065405047896 */ /* 0x002fe20008000004 */
[----:B--2---:R-:W-:Y:S02]  /*01a0*/  SEL R8, R8, RZ, !P0 ;  /* 0x000000ff08087207 */ /* 0x004fe40004000000 */
[----:B------:R-:W-:-:S03]  /*01b0*/  SEL R9, R9, RZ, !P0 ;  /* 0x000000ff09097207 */ /* 0x000fc60004000000 */
[----:B------:R-:W-:Y:S02]  /*01c0*/  FADD R7, RZ, -R8 ;  /* 0x80000008ff077221 */ /* 0x000fe40000000000 */
[----:B------:R-:W-:Y:S02]  /*01d0*/  FADD R10, RZ, -R9 ;  /* 0x80000009ff0a7221 */ /* 0x000fe40000000000 */
[----:B------:R-:W-:Y:S02]  /*01e0*/  FMUL R7, R7, 1.4426950216293334961 ;  /* 0x3fb8aa3b07077820 */ /* 0x000fe40000400000 */
[----:B------:R-:W-:-:S03]  /*01f0*/  FMUL R11, R10, 1.4426950216293334961 ;  /* 0x3fb8aa3b0a0b7820 */ /* 0x000fc60000400000 */
[----:B------:R-:W-:Y:S02]  /*0200*/  FSETP.GEU.AND P1, PT, R7, -126, PT ;  /* 0xc2fc00000700780b */ /* 0x000fe40003f2e000 */
[----:B------:R-:W-:-:S11]  /*0210*/  FSETP.GEU.AND P2, PT, R11, -126, PT ;  /* 0xc2fc00000b00780b */ /* 0x000fd60003f4e000 */
[----:B------:R-:W-:Y:S02]  /*0220*/  @!P1 FMUL R7, R7, 0.5 ;  /* 0x3f00000007079820 */ /* 0x000fe40000400000 */
[----:B------:R-:W-:Y:S02]  /*0230*/  @!P2 FMUL R11, R11, 0.5 ;  /* 0x3f0000000b0ba820 */ /* 0x000fe40000400000 */
[----:B------:R1:W2:Y:S08]  /*0240*/  MUFU.EX2 R10, R7 ;  /* 0x00000007000a7308 */ /* 0x0002b00000000800 */
[----:B------:R-:W3:Y:S01]  /*0250*/  MUFU.EX2 R2, R11 ;  /* 0x0000000b00027308 */ /* 0x000ee20000000800 */
[----:B-1----:R-:W-:-:S02]  /*0260*/  IMAD.MOV.U32 R7, RZ, RZ, 0x3e800000 ;  /* 0x3e800000ff077424 */ /* 0x002fc400078e00ff */
[----:B--2---:R-:W-:-:S04]  /*0270*/  @!P1 FMUL R10, R10, R10 ;  /* 0x0000000a0a0a9220 */ /* 0x004fc80000400000 */
[----:B------:R-:W-:Y:S01]  /*0280*/  FADD R10, R10, 1 ;  /* 0x3f8000000a0a7421 */ /* 0x000fe20000000000 */
[----:B---3--:R-:W-:-:S04]  /*0290*/  @!P2 FMUL R2, R2, R2 ;  /* 0x000000020202a220 */ /* 0x008fc80000400000 */
[----:B------:R-:W-:Y:S01]  /*02a0*/  FSETP.GT.AND P1, PT, R10, 8.50705917302346158658e+37, PT ;  /* 0x7e8000000a00780b */ /* 0x000fe20003f24000 */
[----:B------:R-:W-:-:S03]  /*02b0*/  FADD R2, R2, 1 ;  /* 0x3f80000002027421 */ /* 0x000fc60000000000 */
[----:B------:R-:W-:Y:S02]  /*02c0*/  FSEL R3, R7, 1, P1 ;  /* 0x3f80000007037808 */ /* 0x000fe40000800000 */
[----:B------:R-:W-:-:S04]  /*02d0*/  FSETP.GT.AND P2, PT, R2, 8.50705917302346158658e+37, PT ;  /* 0x7e8000000200780b */ /* 0x000fc80003f44000 */
[----:B------:R-:W-:-:S03]  /*02e0*/  FSEL R7, R7, 1, P2 ;  /* 0x3f80000007077808 */ /* 0x000fc60001000000 */
[----:B------:R-:W-:Y:S01]  /*02f0*/  @P1 FMUL R10, R10, 0.25 ;  /* 0x3e8000000a0a1820 */ /* 0x000fe20000400000 */
[----:B------:R-:W-:-:S05]  /*0300*/  ISETP.GE.AND P1, PT, R0, 0x10, PT ;  /* 0x000000100000780c */ /* 0x000fca0003f26270 */
[----:B------:R-:W1:Y:S01]  /*0310*/  MUFU.RCP R10, R10 ;  /* 0x0000000a000a7308 */ /* 0x000e620000001000 */
[----:B------:R-:W-:-:S07]  /*0320*/  @P2 FMUL R2, R2, 0.25 ;  /* 0x3e80000002022820 */ /* 0x000fce0000400000 */
[----:B------:R-:W2:Y:S01]  /*0330*/  MUFU.RCP R2, R2 ;  /* 0x0000000200027308 */ /* 0x000ea20000001000 */
[----:B-1----:R-:W-:-:S04]  /*0340*/  FMUL R3, R10, R3 ;  /* 0x000000030a037220 */ /* 0x002fc80000400000 */
[----:B------:R-:W-:Y:S01]  /*0350*/  FMUL R3, R8, R3 ;  /* 0x0000000308037220 */ /* 0x000fe20000400000 */
[----:B--2---:R-:W-:-:S04]  /*0360*/  FMUL R12, R2, R7 ;  /* 0x00000007020c7220 */ /* 0x004fc80000400000 */
[----:B------:R-:W-:Y:S01]  /*0370*/  FSEL R3, R3, RZ, !P0 ;  /* 0x000000ff03037208 */ /* 0x000fe20004000000 */
[----:B------:R-:W-:-:S04]  /*0380*/  FMUL R12, R9, R12 ;  /* 0x0000000c090c7220 */ /* 0x000fc80000400000 */
[----:B------:R-:W1:Y:S01]  /*0390*/  SHFL.BFLY PT, R8, R3, 0x10, 0x1f ;  /* 0x0e001f0003087f89 */ /* 0x000e6200000e0000 */
[----:B------:R-:W-:-:S05]  /*03a0*/  FSEL R12, R12, RZ, !P0 ;  /* 0x000000ff0c0c7208 */ /* 0x000fca0004000000 */
[----:B------:R-:W2:Y:S01]  /*03b0*/  SHFL.BFLY PT, R7, R12, 0x10, 0x1f ;  /* 0x0e001f000c077f89 */ /* 0x000ea200000e0000 */
[----:B-1----:R-:W-:Y:S01]  /*03c0*/  FADD R8, R3, R8 ;  /* 0x0000000803087221 */ /* 0x002fe20000000000 */
[----:B------:R-:W-:Y:S01]  /*03d0*/  SHF.R.U32.HI R3, RZ, 0x3, R0 ;  /* 0x00000003ff037819 */ /* 0x000fe20000011600 */
[----:B--2---:R-:W-:-:S03]  /*03e0*/  FADD R9, R12, R7 ;  /* 0x000000070c097221 */ /* 0x004fc60000000000 */
[----:B------:R-:W1:Y:S04]  /*03f0*/  SHFL.BFLY PT, R7, R8, 0x8, 0x1f ;  /* 0x0d001f0008077f89 */ /* 0x000e6800000e0000 */
[----:B------:R-:W2:Y:S01]  /*0400*/  SHFL.BFLY PT, R2, R9, 0x8, 0x1f ;  /* 0x0d001f0009027f89 */ /* 0x000ea200000e0000 */
[----:B-1----:R-:W-:Y:S01]  /*0410*/  FADD R7, R8, R7 ;  /* 0x0000000708077221 */ /* 0x002fe20000000000 */
[----:B------:R-:W-:Y:S02]  /*0420*/  IMAD.SHL.U32 R8, R4, 0x8, RZ ;  /* 0x0000000804087824 */ /* 0x000fe400078e00ff */
[----:B--2---:R-:W-:Y:S02]  /*0430*/  FADD R11, R9, R2 ;  /* 0x00000002090b7221 */ /* 0x004fe40000000000 */
[----:B------:R-:W1:Y:S01]  /*0440*/  SHFL.BFLY PT, R10, R7, 0x4, 0x1f ;  /* 0x0c801f00070a7f89 */ /* 0x000e6200000e0000 */
[----:B------:R-:W-:-:S02]  /*0450*/  LOP3.LUT R2, R0, 0x1f, RZ, 0xc0, !PT ;  /* 0x0000001f00027812 */ /* 0x000fc400078ec0ff */
[----:B------:R-:W-:Y:S01]  /*0460*/  LOP3.LUT R9, R3, 0x4, RZ, 0xc0, !PT ;  /* 0x0000000403097812 */ /* 0x000fe200078ec0ff */
[----:B------:R-:W2:Y:S01]  /*0470*/  SHFL.BFLY PT, R14, R11, 0x4, 0x1f ;  /* 0x0c801f000b0e7f89 */ /* 0x000ea200000e0000 */
[----:B------:R-:W-:Y:S02]  /*0480*/  ISETP.GE.U32.AND P0, PT, R2, 0x4, PT ;  /* 0x000000040200780c */ /* 0x000fe40003f06070 */
[----:B------:R-:W-:Y:S02]  /*0490*/  LOP3.LUT R2, R8, R9, RZ, 0xfc, !PT ;  /* 0x0000000908027212 */ /* 0x000fe400078efcff */
[C---:B------:R-:W-:Y:S01]  /*04a0*/  LEA R3, R0.reuse, UR4, 0x2 ;  /* 0x0000000400037c11 */ /* 0x040fe2000f8e10ff */
[----:B-1----:R-:W-:Y:S01]  /*04b0*/  FADD R13, R7, R10 ;  /* 0x0000000a070d7221 */ /* 0x002fe20000000000 */
[----:B------:R-:W-:Y:S01]  /*04c0*/  LOP3.LUT R10, R0, 0x1, RZ, 0xc0, !PT ;  /* 0x00000001000a7812 */ /* 0x000fe200078ec0ff */
[----:B--2---:R-:W-:-:S06]  /*04d0*/  FADD R11, R11, R14 ;  /* 0x0000000e0b0b7221 */ /* 0x004fcc0000000000 */
[----:B------:R-:W-:Y:S04]  /*04e0*/  @!P0 STS [R2+UR4], R13 ;  /* 0x0000000d02008988 */ /* 0x000fe80008000804 */
[----:B------:R1:W-:Y:S01]  /*04f0*/  @!P0 STS [R2+UR4+0x8], R11 ;  /* 0x0000080b02008988 */ /* 0x0003e20008000804 */
[----:B------:R-:W-:Y:S01]  /*0500*/  BAR.SYNC.DEFER_BLOCKING 0x0 ;  /* 0x0000000000007b1d */ /* 0x000fe20000010000 */
[----:B------:R-:W-:-:S04]  /*0510*/  ISETP.NE.U32.AND P0, PT, R10, 0x1, PT ;  /* 0x000000010a00780c */ /* 0x000fc80003f05070 */
[C---:B------:R-:W-:Y:S02]  /*0520*/  ISETP.LT.AND P0, PT, R0.reuse, 0x10, P0 ;  /* 0x000000100000780c */ /* 0x040fe40000701270 */
[----:B-1----:R-:W-:Y:S01]  /*0530*/  LOP3.LUT R2, R0, 0x7, RZ, 0xc0, !PT ;  /* 0x0000000700027812 */ /* 0x002fe200078ec0ff */
[----:B------:R-:W1:Y:S04]  /*0540*/  @!P1 LDS R6, [R3] ;  /* 0x0000000003069984 */ /* 0x000e680000000800 */
[----:B-1----:R-:W1:Y:S02]  /*0550*/  SHFL.BFLY PT, R7, R6, 0x1, 0x1f ;  /* 0x0c201f0006077f89 */ /* 0x002e6400000e0000 */
[----:B-1----:R-:W-:Y:S01]  /*0560*/  FADD R10, R6, R7 ;  /* 0x00000007060a7221 */ /* 0x002fe20000000000 */
[----:B------:R-:W-:Y:S01]  /*0570*/  VIADD R7, R8, UR4 ;  /* 0x0000000408077c36 */ /* 0x000fe20008000000 */
[----:B------:R-:W-:-:S03]  /*0580*/  SHF.R.U32.HI R6, RZ, 0x3, R0 ;  /* 0x00000003ff067819 */ /* 0x000fc60000011600 */
[----:B------:R1:W-:Y:S01]  /*0590*/  @P0 STS [R3], R10 ;  /* 0x0000000a03000388 */ /* 0x0003e20000000800 */
[----:B------:R-:W-:Y:S01]  /*05a0*/  IMAD R7, R4, -0x4, R7 ;  /* 0xfffffffc04077824 */ /* 0x000fe200078e0207 */
[----:B------:R-:W-:Y:S01]  /*05b0*/  LEA R4, R2, UR4, 0x2 ;  /* 0x0000000402047c11 */ /* 0x000fe2000f8e10ff */
[----:B------:R-:W-:Y:S01]  /*05c0*/  BAR.SYNC.DEFER_BLOCKING 0x0 ;  /* 0x0000000000007b1d */ /* 0x000fe20000010000 */
[----:B------:R-:W-:-:S04]  /*05d0*/  SGXT.U32 R6, R6, 0x2 ;  /* 0x000000020606781a */ /* 0x000fc80000000000 */
[----:B------:R-:W-:-:S03]  /*05e0*/  LOP3.LUT P0, RZ, R9, R6, RZ, 0xfc, !PT ;  /* 0x0000000609ff7212 */ /* 0x000fc6000780fcff */
[----:B-1----:R-:W1:Y:S01]  /*05f0*/  LDC.64 R2, c[0x0][0x210] ;  /* 0x00008400ff027b82 */ /* 0x002e620000000a00 */
[C---:B------:R-:W-:Y:S01]  /*0600*/  ISETP.LT.AND P0, PT, R5.reuse, 0x400, !P0 ;  /* 0x000004000500780c */ /* 0x040fe20004701270 */
[----:B------:R-:W-:Y:S04]  /*0610*/  LDS R12, [R8+UR4] ;  /* 0x00000004080c7984 */ /* 0x000fe80008000800 */
[----:B------:R-:W2:Y:S01]  /*0620*/  LDS R13, [R8+UR4+0x8] ;  /* 0x00000804080d7984 */ /* 0x000ea20008000800 */
[----:B-1----:R-:W-:Y:S01]  /*0630*/  IMAD.WIDE R2, R5, 0x4, R2 ;  /* 0x0000000405027825 */ /* 0x002fe200078e0202 */
[----:B------:R-:W-:Y:S06]  /*0640*/  BAR.SYNC.DEFER_BLOCKING 0x0 ;  /* 0x0000000000007b1d */ /* 0x000fec0000010000 */
[----:B--2---:R1:W-:Y:S02]  /*0650*/  STS.64 [R7], R12 ;  /* 0x0000000c07007388 */ /* 0x0043e40000000a00 */
[----:B------:R-:W-:Y:S06]  /*0660*/  BAR.SYNC.DEFER_BLOCKING 0x0 ;  /* 0x0000000000007b1d */ /* 0x000fec0000010000 */
[----:B------:R-:W2:Y:S02]  /*0670*/  LDS R4, [R4] ;  /* 0x0000000004047984 */ /* 0x000ea40000000800 */
[----:B------:R-:W-:Y:S06]  /*0680*/  BAR.SYNC.DEFER_BLOCKING 0x0 ;  /* 0x0000000000007b1d */ /* 0x000fec0000010000 */
[----:B-1----:R-:W-:Y:S05]  /*0690*/  @!P0 EXIT ;  /* 0x000000000000894d */ /* 0x002fea0003800000 */
[----:B--2---:R-:W-:-:S05]  /*06a0*/  FMUL R5, R4, 0.0625 ;  /* 0x3d80000004057820 */ /* 0x004fca0000400000 */
[----:B------:R-:W-:Y:S01]  /*06b0*/  STG.E desc[UR6][R2.64], R5 ;  /* 0x0000000502007986 */ /* 0x000fe2000c101906 */
[----:B------:R-:W-:Y:S05]  /*06c0*/  EXIT ;  /* 0x000000000000794d */ /* 0x000fea0003800000 */
.L_x_0:
[----:B------:R-:W-:-:S00]  /*06d0*/  BRA `(.L_x_0) ;  /* 0xfffffffc00fc7947 */ /* 0x000fc0000383ffff */
[----:B------:R-:W-:-:S00]  /*06e0*/  NOP ;  /* 0x0000000000007918 */ /* 0x000fc00000000000 */
        /* <DEDUP_REMOVED lines=9> */
.L_x_1:


//--------------------- .nv.shared.triton_per_fused_mean_mul_sigmoid_17 --------------------------
	.section	.nv.shared.triton_per_fused_mean_mul_sigmoid_17,"aw",@nobits
	.sectionflags	@""
	.align	16
	.zero		1024


//--------------------- .nv.constant0.triton_per_fused_mean_mul_sigmoid_17 --------------------------
	.section	.nv.constant0.triton_per_fused_mean_mul_sigmoid_17,"a",@progbits
	.sectionflags	@""
	.align	4
.nv.constant0.triton_per_fused_mean_mul_sigmoid_17:
	.zero		552
